//
// Generated by NVIDIA NVVM Compiler
//
// Compiler Build ID: CL-36424714
// Cuda compilation tools, release 13.0, V13.0.88
// Based on NVVM 20.0.0
//

.version 9.0
.target sm_100
.address_size 64

	// .globl	_Z7fourierPiS_i
.global .align 4 .b8 __cudart_i2opi_f[24] = {65, 144, 67, 60, 153, 149, 98, 219, 192, 221, 52, 245, 209, 87, 39, 252, 41, 21, 68, 78, 110, 131, 249, 162};

.visible .entry _Z7fourierPiS_i(
	.param .u64 .ptr .align 1 _Z7fourierPiS_i_param_0,
	.param .u64 .ptr .align 1 _Z7fourierPiS_i_param_1,
	.param .u32 _Z7fourierPiS_i_param_2
)
{
	.local .align 4 .b8 	__local_depot0[28];
	.reg .b64 	%SP;
	.reg .b64 	%SPL;
	.reg .pred 	%p<20>;
	.reg .b32 	%r<90>;
	.reg .b32 	%f<65>;
	.reg .b64 	%rd<47>;
	.reg .b64 	%fd<11>;

	mov.u64 	%SPL, __local_depot0;
	ld.param.u64 	%rd14, [_Z7fourierPiS_i_param_0];
	ld.param.u32 	%r30, [_Z7fourierPiS_i_param_2];
	add.u64 	%rd1, %SPL, 0;
	add.u64 	%rd2, %SPL, 0;
	mov.u32 	%r31, %ctaid.x;
	mov.u32 	%r32, %ntid.x;
	mov.u32 	%r33, %tid.x;
	mad.lo.s32 	%r1, %r31, %r32, %r33;
	setp.ge.s32 	%p1, %r1, %r30;
	@%p1 bra 	$L__BB0_21;
	setp.lt.s32 	%p2, %r30, 1;
	mov.f32 	%f63, 0f00000000;
	mov.f32 	%f64, %f63;
	@%p2 bra 	$L__BB0_20;
	cvt.rn.f64.s32 	%fd3, %r1;
	mul.f64 	%fd1, %fd3, 0d401921FB54442D18;
	cvt.rn.f64.u32 	%fd2, %r30;
	cvta.to.global.u64 	%rd3, %rd14;
	mov.f32 	%f64, 0f00000000;
	mov.b32 	%r81, 0;
	mov.u64 	%rd30, __cudart_i2opi_f;
	mov.f32 	%f63, %f64;
$L__BB0_3:
	cvt.rn.f64.u32 	%fd4, %r81;
	mul.f64 	%fd5, %fd1, %fd4;
	div.rn.f64 	%fd6, %fd5, %fd2;
	cvt.rn.f32.f64 	%f3, %fd6;
	mul.wide.u32 	%rd18, %r81, 4;
	add.s64 	%rd19, %rd3, %rd18;
	ld.global.u32 	%r35, [%rd19];
	cvt.rn.f32.s32 	%f4, %r35;
	mul.f32 	%f19, %f3, 0f3F22F983;
	cvt.rni.s32.f32 	%r89, %f19;
	cvt.rn.f32.s32 	%f20, %r89;
	fma.rn.f32 	%f21, %f20, 0fBFC90FDA, %f3;
	fma.rn.f32 	%f22, %f20, 0fB3A22168, %f21;
	fma.rn.f32 	%f62, %f20, 0fA7C234C5, %f22;
	abs.f32 	%f6, %f3;
	setp.ltu.f32 	%p3, %f6, 0f47CE4780;
	mov.u32 	%r85, %r89;
	mov.f32 	%f61, %f62;
	@%p3 bra 	$L__BB0_11;
	setp.neu.f32 	%p4, %f6, 0f7F800000;
	@%p4 bra 	$L__BB0_6;
	mov.f32 	%f25, 0f00000000;
	mul.rn.f32 	%f61, %f3, %f25;
	mov.b32 	%r85, 0;
	bra.uni 	$L__BB0_11;
$L__BB0_6:
	mov.b32 	%r4, %f3;
	mov.b64 	%rd45, 0;
	mov.b32 	%r82, 0;
	mov.u64 	%rd43, %rd30;
	mov.u64 	%rd44, %rd2;
$L__BB0_7:
	.pragma "nounroll";
	ld.global.nc.u32 	%r37, [%rd43];
	shl.b32 	%r38, %r4, 8;
	or.b32  	%r39, %r38, -2147483648;
	mad.wide.u32 	%rd22, %r37, %r39, %rd45;
	shr.u64 	%rd45, %rd22, 32;
	st.local.u32 	[%rd44], %rd22;
	add.s32 	%r82, %r82, 1;
	add.s64 	%rd44, %rd44, 4;
	add.s64 	%rd43, %rd43, 4;
	setp.ne.s32 	%p5, %r82, 6;
	@%p5 bra 	$L__BB0_7;
	shr.u32 	%r40, %r4, 23;
	st.local.u32 	[%rd2+24], %rd45;
	and.b32  	%r7, %r40, 31;
	and.b32  	%r41, %r40, 224;
	add.s32 	%r42, %r41, -128;
	shr.u32 	%r43, %r42, 5;
	mul.wide.u32 	%rd23, %r43, 4;
	sub.s64 	%rd10, %rd2, %rd23;
	ld.local.u32 	%r83, [%rd10+24];
	ld.local.u32 	%r84, [%rd10+20];
	setp.eq.s32 	%p6, %r7, 0;
	@%p6 bra 	$L__BB0_10;
	shf.l.wrap.b32 	%r83, %r84, %r83, %r7;
	ld.local.u32 	%r44, [%rd10+16];
	shf.l.wrap.b32 	%r84, %r44, %r84, %r7;
$L__BB0_10:
	shr.u32 	%r45, %r83, 30;
	shf.l.wrap.b32 	%r46, %r84, %r83, 2;
	shl.b32 	%r47, %r84, 2;
	shr.u32 	%r48, %r46, 31;
	add.s32 	%r49, %r48, %r45;
	neg.s32 	%r50, %r49;
	setp.lt.s32 	%p7, %r4, 0;
	selp.b32 	%r85, %r50, %r49, %p7;
	xor.b32  	%r51, %r46, %r4;
	shr.s32 	%r52, %r46, 31;
	xor.b32  	%r53, %r52, %r46;
	xor.b32  	%r54, %r52, %r47;
	cvt.u64.u32 	%rd24, %r53;
	shl.b64 	%rd25, %rd24, 32;
	cvt.u64.u32 	%rd26, %r54;
	or.b64  	%rd27, %rd25, %rd26;
	cvt.rn.f64.s64 	%fd7, %rd27;
	mul.f64 	%fd8, %fd7, 0d3BF921FB54442D19;
	cvt.rn.f32.f64 	%f23, %fd8;
	neg.f32 	%f24, %f23;
	setp.lt.s32 	%p8, %r51, 0;
	selp.f32 	%f61, %f24, %f23, %p8;
$L__BB0_11:
	setp.ltu.f32 	%p9, %f6, 0f47CE4780;
	add.s32 	%r56, %r85, 1;
	mul.rn.f32 	%f26, %f61, %f61;
	and.b32  	%r57, %r85, 1;
	setp.eq.b32 	%p10, %r57, 1;
	selp.f32 	%f27, %f61, 0f3F800000, %p10;
	fma.rn.f32 	%f28, %f26, %f27, 0f00000000;
	fma.rn.f32 	%f29, %f26, 0f37CBAC00, 0fBAB607ED;
	selp.f32 	%f30, 0fB94D4153, %f29, %p10;
	selp.f32 	%f31, 0f3C0885E4, 0f3D2AAABB, %p10;
	fma.rn.f32 	%f32, %f30, %f26, %f31;
	selp.f32 	%f33, 0fBE2AAAA8, 0fBEFFFFFF, %p10;
	fma.rn.f32 	%f34, %f32, %f26, %f33;
	fma.rn.f32 	%f35, %f34, %f28, %f27;
	and.b32  	%r58, %r56, 2;
	setp.eq.s32 	%p11, %r58, 0;
	mov.f32 	%f36, 0f00000000;
	sub.f32 	%f37, %f36, %f35;
	selp.f32 	%f38, %f35, %f37, %p11;
	fma.rn.f32 	%f63, %f38, %f4, %f63;
	@%p9 bra 	$L__BB0_19;
	setp.neu.f32 	%p12, %f6, 0f7F800000;
	@%p12 bra 	$L__BB0_14;
	mov.f32 	%f41, 0f00000000;
	mul.rn.f32 	%f62, %f3, %f41;
	mov.b32 	%r89, 0;
	bra.uni 	$L__BB0_19;
$L__BB0_14:
	mov.b32 	%r16, %f3;
	shl.b32 	%r60, %r16, 8;
	or.b32  	%r17, %r60, -2147483648;
	mov.b64 	%rd46, 0;
	mov.b32 	%r86, 0;
$L__BB0_15:
	.pragma "nounroll";
	mul.wide.u32 	%rd29, %r86, 4;
	add.s64 	%rd31, %rd30, %rd29;
	ld.global.nc.u32 	%r61, [%rd31];
	mad.wide.u32 	%rd32, %r61, %r17, %rd46;
	shr.u64 	%rd46, %rd32, 32;
	add.s64 	%rd33, %rd1, %rd29;
	st.local.u32 	[%rd33], %rd32;
	add.s32 	%r86, %r86, 1;
	setp.ne.s32 	%p13, %r86, 6;
	@%p13 bra 	$L__BB0_15;
	shr.u32 	%r62, %r16, 23;
	st.local.u32 	[%rd1+24], %rd46;
	and.b32  	%r20, %r62, 31;
	and.b32  	%r63, %r62, 224;
	add.s32 	%r64, %r63, -128;
	shr.u32 	%r65, %r64, 5;
	mul.wide.u32 	%rd34, %r65, 4;
	sub.s64 	%rd13, %rd1, %rd34;
	ld.local.u32 	%r87, [%rd13+24];
	ld.local.u32 	%r88, [%rd13+20];
	setp.eq.s32 	%p14, %r20, 0;
	@%p14 bra 	$L__BB0_18;
	shf.l.wrap.b32 	%r87, %r88, %r87, %r20;
	ld.local.u32 	%r66, [%rd13+16];
	shf.l.wrap.b32 	%r88, %r66, %r88, %r20;
$L__BB0_18:
	shr.u32 	%r67, %r87, 30;
	shf.l.wrap.b32 	%r68, %r88, %r87, 2;
	shl.b32 	%r69, %r88, 2;
	shr.u32 	%r70, %r68, 31;
	add.s32 	%r71, %r70, %r67;
	neg.s32 	%r72, %r71;
	setp.lt.s32 	%p15, %r16, 0;
	selp.b32 	%r89, %r72, %r71, %p15;
	xor.b32  	%r73, %r68, %r16;
	shr.s32 	%r74, %r68, 31;
	xor.b32  	%r75, %r74, %r68;
	xor.b32  	%r76, %r74, %r69;
	cvt.u64.u32 	%rd35, %r75;
	shl.b64 	%rd36, %rd35, 32;
	cvt.u64.u32 	%rd37, %r76;
	or.b64  	%rd38, %rd36, %rd37;
	cvt.rn.f64.s64 	%fd9, %rd38;
	mul.f64 	%fd10, %fd9, 0d3BF921FB54442D19;
	cvt.rn.f32.f64 	%f39, %fd10;
	neg.f32 	%f40, %f39;
	setp.lt.s32 	%p16, %r73, 0;
	selp.f32 	%f62, %f40, %f39, %p16;
$L__BB0_19:
	mul.rn.f32 	%f42, %f62, %f62;
	and.b32  	%r78, %r89, 1;
	setp.eq.b32 	%p17, %r78, 1;
	selp.f32 	%f43, 0f3F800000, %f62, %p17;
	fma.rn.f32 	%f44, %f42, %f43, 0f00000000;
	fma.rn.f32 	%f45, %f42, 0f37CBAC00, 0fBAB607ED;
	selp.f32 	%f46, %f45, 0fB94D4153, %p17;
	selp.f32 	%f47, 0f3D2AAABB, 0f3C0885E4, %p17;
	fma.rn.f32 	%f48, %f46, %f42, %f47;
	selp.f32 	%f49, 0fBEFFFFFF, 0fBE2AAAA8, %p17;
	fma.rn.f32 	%f50, %f48, %f42, %f49;
	fma.rn.f32 	%f51, %f50, %f44, %f43;
	and.b32  	%r79, %r89, 2;
	setp.eq.s32 	%p18, %r79, 0;
	mov.f32 	%f52, 0f00000000;
	sub.f32 	%f53, %f52, %f51;
	selp.f32 	%f54, %f51, %f53, %p18;
	mul.f32 	%f55, %f54, %f4;
	sub.f32 	%f64, %f64, %f55;
	add.s32 	%r81, %r81, 1;
	setp.ne.s32 	%p19, %r81, %r30;
	@%p19 bra 	$L__BB0_3;
$L__BB0_20:
	ld.param.u64 	%rd42, [_Z7fourierPiS_i_param_1];
	mul.f32 	%f56, %f64, %f64;
	fma.rn.f32 	%f57, %f63, %f63, %f56;
	sqrt.rn.f32 	%f58, %f57;
	cvt.rzi.s32.f32 	%r80, %f58;
	cvta.to.global.u64 	%rd39, %rd42;
	mul.wide.s32 	%rd40, %r1, 4;
	add.s64 	%rd41, %rd39, %rd40;
	st.global.u32 	[%rd41], %r80;
$L__BB0_21:
	ret;

}


// ===== COMPILED SASS (sm_100) =====

	.target	sm_100

	.elftype	@"ET_EXEC"


//--------------------- .note.nv.tkinfo           --------------------------
	.section	.note.nv.tkinfo,"",@"SHT_NOTE"
	.sectionflags	@"SHF_NOTE_NV_TKINFO"
	.tkinfo
        /*0018*/ 	.word	0x00000002
        /*0030*/ 	.string	""
        /*0030*/ 	.string	"ptxas"
        /*0030*/ 	.string	"Cuda compilation tools, release 13.0, V13.0.88"
        /*0030*/ 	.string	"Build cuda_13.0.r13.0/compiler.36424714_0"
        /*0030*/ 	.string	"-arch sm_100 -m 64 "



//--------------------- .note.nv.cuinfo           --------------------------
	.section	.note.nv.cuinfo,"",@"SHT_NOTE"
	.sectionflags	@"SHF_NOTE_NV_CUINFO"
        /*0018*/ 	.short	0x0002
        /*001a*/ 	.short	0x0064
        /*001c*/ 	.short	0x0082
	.zero		2


//--------------------- .nv.info                  --------------------------
	.section	.nv.info,"",@"SHT_CUDA_INFO"
	.align	4


	//----- nvinfo : EIATTR_REGCOUNT
	.align		4
        /*0000*/ 	.byte	0x04, 0x2f
        /*0002*/ 	.short	(.L_2 - .L_1)
	.align		4
.L_1:
        /*0004*/ 	.word	index@(_Z7fourierPiS_i)
        /*0008*/ 	.word	0x0000001c


	//----- nvinfo : EIATTR_FRAME_SIZE
	.align		4
.L_2:
        /*000c*/ 	.byte	0x04, 0x11
        /*000e*/ 	.short	(.L_4 - .L_3)
	.align		4
.L_3:
        /*0010*/ 	.word	index@($__internal_1_$__cuda_sm20_sqrt_rn_f32_slowpath)
        /*0014*/ 	.word	0x00000020


	//----- nvinfo : EIATTR_FRAME_SIZE
	.align		4
.L_4:
        /*0018*/ 	.byte	0x04, 0x11
        /*001a*/ 	.short	(.L_6 - .L_5)
	.align		4
.L_5:
        /*001c*/ 	.word	index@($__internal_0_$__cuda_sm20_div_rn_f64_full)
        /*0020*/ 	.word	0x00000020


	//----- nvinfo : EIATTR_FRAME_SIZE
	.align		4
.L_6:
        /*0024*/ 	.byte	0x04, 0x11
        /*0026*/ 	.short	(.L_8 - .L_7)
	.align		4
.L_7:
        /*0028*/ 	.word	index@(_Z7fourierPiS_i)
        /*002c*/ 	.word	0x00000020


	//----- nvinfo : EIATTR_MIN_STACK_SIZE
	.align		4
.L_8:
        /*0030*/ 	.byte	0x04, 0x12
        /*0032*/ 	.short	(.L_10 - .L_9)
	.align		4
.L_9:
        /*0034*/ 	.word	index@(_Z7fourierPiS_i)
        /*0038*/ 	.word	0x00000020
.L_10:


//--------------------- .nv.compat                --------------------------
	.section	.nv.compat,"",@"SHT_CUDA_COMPAT_INFO"
	.align	4
        /*0000*/ 	.byte	0x02, 0x09, 0x00, 0x00, 0x02, 0x02, 0x01, 0x00, 0x02, 0x05, 0x05, 0x00, 0x03, 0x07, 0x01, 0x01
        /*0010*/ 	.byte	0x02, 0x03, 0x00, 0x00, 0x02, 0x06, 0x01, 0x00, 0x04, 0x0b, 0x08, 0x00, 0x01, 0x00, 0x00, 0x00
        /*0020*/ 	.byte	0x00, 0x00, 0x00, 0x00


//--------------------- .nv.info._Z7fourierPiS_i  --------------------------
	.section	.nv.info._Z7fourierPiS_i,"",@"SHT_CUDA_INFO"
	.sectionflags	@""
	.align	4


	//----- nvinfo : EIATTR_CUDA_API_VERSION
	.align		4
        /*0000*/ 	.byte	0x04, 0x37
        /*0002*/ 	.short	(.L_12 - .L_11)
.L_11:
        /*0004*/ 	.word	0x00000082


	//----- nvinfo : EIATTR_KPARAM_INFO
	.align		4
.L_12:
        /*0008*/ 	.byte	0x04, 0x17
        /*000a*/ 	.short	(.L_14 - .L_13)
.L_13:
        /*000c*/ 	.word	0x00000000
        /*0010*/ 	.short	0x0002
        /*0012*/ 	.short	0x0010
        /*0014*/ 	.byte	0x00, 0xf0, 0x11, 0x00


	//----- nvinfo : EIATTR_KPARAM_INFO
	.align		4
.L_14:
        /*0018*/ 	.byte	0x04, 0x17
        /*001a*/ 	.short	(.L_16 - .L_15)
.L_15:
        /*001c*/ 	.word	0x00000000
        /*0020*/ 	.short	0x0001
        /*0022*/ 	.short	0x0008
        /*0024*/ 	.byte	0x00, 0xf5, 0x21, 0x00


	//----- nvinfo : EIATTR_KPARAM_INFO
	.align		4
.L_16:
        /*0028*/ 	.byte	0x04, 0x17
        /*002a*/ 	.short	(.L_18 - .L_17)
.L_17:
        /*002c*/ 	.word	0x00000000
        /*0030*/ 	.short	0x0000
        /*0032*/ 	.short	0x0000
        /*0034*/ 	.byte	0x00, 0xf5, 0x21, 0x00


	//----- nvinfo : EIATTR_SPARSE_MMA_MASK
	.align		4
.L_18:
        /*0038*/ 	.byte	0x03, 0x50
        /*003a*/ 	.short	0x0000


	//----- nvinfo : EIATTR_MAXREG_COUNT
	.align		4
        /*003c*/ 	.byte	0x03, 0x1b
        /*003e*/ 	.short	0x00ff


	//----- nvinfo : EIATTR_MERCURY_ISA_VERSION
	.align		4
        /*0040*/ 	.byte	0x03, 0x5f
        /*0042*/ 	.short	0x0101


	//----- nvinfo : EIATTR_VRC_CTA_INIT_COUNT
	.align		4
        /*0044*/ 	.byte	0x02, 0x4a
	.zero		1
	.zero		1


	//----- nvinfo : EIATTR_EXIT_INSTR_OFFSETS
	.align		4
        /*0048*/ 	.byte	0x04, 0x1c
        /*004a*/ 	.short	(.L_20 - .L_19)


	//   ....[0]....
.L_19:
        /*004c*/ 	.word	0x00000080


	//   ....[1]....
        /*0050*/ 	.word	0x00000e40


	//----- nvinfo : EIATTR_CRS_STACK_SIZE
	.align		4
.L_20:
        /*0054*/ 	.byte	0x04, 0x1e
        /*0056*/ 	.short	(.L_22 - .L_21)
.L_21:
        /*0058*/ 	.word	0x00000000


	//----- nvinfo : EIATTR_CBANK_PARAM_SIZE
	.align		4
.L_22:
        /*005c*/ 	.byte	0x03, 0x19
        /*005e*/ 	.short	0x0014


	//----- nvinfo : EIATTR_PARAM_CBANK
	.align		4
        /*0060*/ 	.byte	0x04, 0x0a
        /*0062*/ 	.short	(.L_24 - .L_23)
	.align		4
.L_23:
        /*0064*/ 	.word	index@(.nv.constant0._Z7fourierPiS_i)
        /*0068*/ 	.short	0x0380
        /*006a*/ 	.short	0x0014


	//----- nvinfo : EIATTR_SW_WAR
	.align		4
.L_24:
        /*006c*/ 	.byte	0x04, 0x36
        /*006e*/ 	.short	(.L_26 - .L_25)
.L_25:
        /*0070*/ 	.word	0x00000008
.L_26:


//--------------------- .nv.callgraph             --------------------------
	.section	.nv.callgraph,"",@"SHT_CUDA_CALLGRAPH"
	.align	4
	.sectionentsize	8
	.align		4
        /*0000*/ 	.word	0x00000000
	.align		4
        /*0004*/ 	.word	0xffffffff
	.align		4
        /*0008*/ 	.word	0x00000000
	.align		4
        /*000c*/ 	.word	0xfffffffe
	.align		4
        /*0010*/ 	.word	0x00000000
	.align		4
        /*0014*/ 	.word	0xfffffffd
	.align		4
        /*0018*/ 	.word	0x00000000
	.align		4
        /*001c*/ 	.word	0xfffffffc


//--------------------- .nv.constant4             --------------------------
	.section	.nv.constant4,"a",@progbits
	.align	8
	.align		8
.nv.constant4:
        /*0000*/ 	.dword	__cudart_i2opi_f


//--------------------- .text._Z7fourierPiS_i     --------------------------
	.section	.text._Z7fourierPiS_i,"ax",@progbits
	.align	128
        .global         _Z7fourierPiS_i
        .type           _Z7fourierPiS_i,@function
        .size           _Z7fourierPiS_i,(.L_x_21 - _Z7fourierPiS_i)
        .other          _Z7fourierPiS_i,@"STO_CUDA_ENTRY STV_DEFAULT"
_Z7fourierPiS_i:
.text._Z7fourierPiS_i:
[----:B------:R-:W0:Y:S01]  /*0000*/  LDC R1, c[0x0][0x37c] ;  /* 0x0000df00ff017b82 */ /* 0x000e220000000800 */
[----:B------:R-:W1:Y:S07]  /*0010*/  S2R R3, SR_TID.X ;  /* 0x0000000000037919 */ /* 0x000e6e0000002100 */
[----:B------:R-:W1:Y:S01]  /*0020*/  S2UR UR4, SR_CTAID.X ;  /* 0x00000000000479c3 */ /* 0x000e620000002500 */
[----:B------:R-:W2:Y:S01]  /*0030*/  LDCU UR5, c[0x0][0x390] ;  /* 0x00007200ff0577ac */ /* 0x000ea20008000800 */
[----:B0-----:R-:W-:-:S06]  /*0040*/  VIADD R1, R1, 0xffffffe0 ;  /* 0xffffffe001017836 */ /* 0x001fcc0000000000 */
[----:B------:R-:W1:Y:S02]  /*0050*/  LDC R2, c[0x0][0x360] ;  /* 0x0000d800ff027b82 */ /* 0x000e640000000800 */
[----:B-1----:R-:W-:-:S05]  /*0060*/  IMAD R2, R2, UR4, R3 ;  /* 0x0000000402027c24 */ /* 0x002fca000f8e0203 */
[----:B--2---:R-:W-:-:S13]  /*0070*/  ISETP.GE.AND P0, PT, R2, UR5, PT ;  /* 0x0000000502007c0c */ /* 0x004fda000bf06270 */
[----:B------:R-:W-:Y:S05]  /*0080*/  @P0 EXIT ;  /* 0x000000000000094d */ /* 0x000fea0003800000 */
[----:B------:R-:W-:Y:S01]  /*0090*/  UISETP.GE.AND UP0, UPT, UR5, 0x1, UPT ;  /* 0x000000010500788c */ /* 0x000fe2000bf06270 */
[----:B------:R-:W-:Y:S01]  /*00a0*/  IMAD.MOV.U32 R3, RZ, RZ, RZ ;  /* 0x000000ffff037224 */ /* 0x000fe200078e00ff */
[----:B------:R-:W0:Y:S01]  /*00b0*/  LDCU.64 UR6, c[0x0][0x358] ;  /* 0x00006b00ff0677ac */ /* 0x000e220008000a00 */
[----:B------:R-:W-:-:S06]  /*00c0*/  IMAD.MOV.U32 R4, RZ, RZ, RZ ;  /* 0x000000ffff047224 */ /* 0x000fcc00078e00ff */
[----:B------:R-:W-:Y:S05]  /*00d0*/  BRA.U !UP0, `(.L_x_0) ;  /* 0x0000000d08087547 */ /* 0x000fea000b800000 */
[----:B------:R-:W1:Y:S01]  /*00e0*/  I2F.F64 R8, R2 ;  /* 0x0000000200087312 */ /* 0x000e620000201c00 */
[----:B------:R-:W-:Y:S01]  /*00f0*/  UMOV UR4, 0x54442d18 ;  /* 0x54442d1800047882 */ /* 0x000fe20000000000 */
[----:B------:R-:W-:Y:S01]  /*0100*/  CS2R R4, SRZ ;  /* 0x0000000000047805 */ /* 0x000fe2000001ff00 */
[----:B------:R-:W-:-:S05]  /*0110*/  IMAD.MOV.U32 R3, RZ, RZ, RZ ;  /* 0x000000ffff037224 */ /* 0x000fca00078e00ff */
[----:B------:R-:W2:Y:S01]  /*0120*/  I2F.F64.U32 R22, UR5 ;  /* 0x0000000500167d12 */ /* 0x000ea20008201800 */
[----:B------:R-:W-:Y:S02]  /*0130*/  UMOV UR5, 0x401921fb ;  /* 0x401921fb00057882 */ /* 0x000fe40000000000 */
[----:B-1----:R-:W-:-:S11]  /*0140*/  DMUL R8, R8, UR4 ;  /* 0x0000000408087c28 */ /* 0x002fd60008000000 */
.L_x_9:
[----:B--2---:R-:W1:Y:S01]  /*0150*/  MUFU.RCP64H R7, R23 ;  /* 0x0000001700077308 */ /* 0x004e620000001800 */
[----:B------:R-:W-:Y:S01]  /*0160*/  IMAD.MOV.U32 R6, RZ, RZ, 0x1 ;  /* 0x00000001ff067424 */ /* 0x000fe200078e00ff */
[----:B------:R-:W-:Y:S06]  /*0170*/  BSSY.RECONVERGENT B0, `(.L_x_1) ;  /* 0x0000013000007945 */ /* 0x000fec0003800200 */
[----:B------:R-:W2:Y:S01]  /*0180*/  I2F.F64.U32 R12, R5 ;  /* 0x00000005000c7312 */ /* 0x000ea20000201800 */
[----:B-1----:R-:W-:Y:S02]  /*0190*/  DFMA R10, -R22, R6, 1 ;  /* 0x3ff00000160a742b */ /* 0x002fe40000000106 */
[----:B--2---:R-:W-:-:S06]  /*01a0*/  DMUL R12, R8, R12 ;  /* 0x0000000c080c7228 */ /* 0x004fcc0000000000 */
[----:B------:R-:W-:-:S08]  /*01b0*/  DFMA R10, R10, R10, R10 ;  /* 0x0000000a0a0a722b */ /* 0x000fd0000000000a */
[----:B------:R-:W-:Y:S01]  /*01c0*/  DFMA R10, R6, R10, R6 ;  /* 0x0000000a060a722b */ /* 0x000fe20000000006 */
[----:B------:R-:W-:-:S07]  /*01d0*/  FSETP.GEU.AND P1, PT, |R13|, 6.5827683646048100446e-37, PT ;  /* 0x036000000d00780b */ /* 0x000fce0003f2e200 */
[----:B------:R-:W-:-:S08]  /*01e0*/  DFMA R6, -R22, R10, 1 ;  /* 0x3ff000001606742b */ /* 0x000fd0000000010a */
[----:B------:R-:W-:-:S08]  /*01f0*/  DFMA R6, R10, R6, R10 ;  /* 0x000000060a06722b */ /* 0x000fd0000000000a */
[----:B------:R-:W-:-:S08]  /*0200*/  DMUL R10, R12, R6 ;  /* 0x000000060c0a7228 */ /* 0x000fd00000000000 */
[----:B------:R-:W-:-:S08]  /*0210*/  DFMA R14, -R22, R10, R12 ;  /* 0x0000000a160e722b */ /* 0x000fd0000000010c */
[----:B------:R-:W-:-:S10]  /*0220*/  DFMA R6, R6, R14, R10 ;  /* 0x0000000e0606722b */ /* 0x000fd4000000000a */
[----:B------:R-:W-:-:S05]  /*0230*/  FFMA R0, RZ, R23, R7 ;  /* 0x00000017ff007223 */ /* 0x000fca0000000007 */
[----:B------:R-:W-:-:S13]  /*0240*/  FSETP.GT.AND P0, PT, |R0|, 1.469367938527859385e-39, PT ;  /* 0x001000000000780b */ /* 0x000fda0003f04200 */
[----:B------:R-:W-:Y:S05]  /*0250*/  @P0 BRA P1, `(.L_x_2) ;  /* 0x0000000000100947 */ /* 0x000fea0000800000 */
[----:B------:R-:W-:-:S07]  /*0260*/  MOV R0, 0x280 ;  /* 0x0000028000007802 */ /* 0x000fce0000000f00 */
[----:B0-----:R-:W-:Y:S05]  /*0270*/  CALL.REL.NOINC `($__internal_0_$__cuda_sm20_div_rn_f64_full) ;  /* 0x0000000800f47944 */ /* 0x001fea0003c00000 */
[----:B------:R-:W-:Y:S02]  /*0280*/  IMAD.MOV.U32 R6, RZ, RZ, R10 ;  /* 0x000000ffff067224 */ /* 0x000fe400078e000a */
[----:B------:R-:W-:-:S07]  /*0290*/  IMAD.MOV.U32 R7, RZ, RZ, R11 ;  /* 0x000000ffff077224 */ /* 0x000fce00078e000b */
.L_x_2:
[----:B0-----:R-:W-:Y:S05]  /*02a0*/  BSYNC.RECONVERGENT B0 ;  /* 0x0000000000007941 */ /* 0x001fea0003800200 */
.L_x_1:
[----:B------:R-:W0:Y:S02]  /*02b0*/  LDC.64 R16, c[0x0][0x380] ;  /* 0x0000e000ff107b82 */ /* 0x000e240000000a00 */
[----:B0-----:R-:W-:-:S05]  /*02c0*/  IMAD.WIDE.U32 R16, R5, 0x4, R16 ;  /* 0x0000000405107825 */ /* 0x001fca00078e0010 */
[----:B------:R-:W2:Y:S01]  /*02d0*/  LDG.E R13, desc[UR6][R16.64] ;  /* 0x00000006100d7981 */ /* 0x000ea2000c1e1900 */
[----:B------:R-:W0:Y:S01]  /*02e0*/  F2F.F32.F64 R14, R6 ;  /* 0x00000006000e7310 */ /* 0x000e220000301000 */
[----:B------:R-:W-:Y:S01]  /*02f0*/  BSSY.RECONVERGENT B0, `(.L_x_3) ;  /* 0x0000043000007945 */ /* 0x000fe20003800200 */
[C---:B0-----:R-:W-:Y:S01]  /*0300*/  FMUL R0, R14.reuse, 0.63661974668502807617 ;  /* 0x3f22f9830e007820 */ /* 0x041fe20000400000 */
[----:B------:R-:W-:-:S05]  /*0310*/  FSETP.GE.AND P0, PT, |R14|, 105615, PT ;  /* 0x47ce47800e00780b */ /* 0x000fca0003f06200 */
[----:B------:R-:W0:Y:S02]  /*0320*/  F2I.NTZ R0, R0 ;  /* 0x0000000000007305 */ /* 0x000e240000203100 */
[----:B0-----:R-:W-:Y:S01]  /*0330*/  I2FP.F32.S32 R11, R0 ;  /* 0x00000000000b7245 */ /* 0x001fe20000201400 */
[----:B------:R-:W-:-:S04]  /*0340*/  IMAD.MOV.U32 R18, RZ, RZ, R0 ;  /* 0x000000ffff127224 */ /* 0x000fc800078e0000 */
[----:B------:R-:W-:-:S04]  /*0350*/  FFMA R10, R11, -1.5707962512969970703, R14 ;  /* 0xbfc90fda0b0a7823 */ /* 0x000fc8000000000e */
[----:B------:R-:W-:-:S04]  /*0360*/  FFMA R10, R11, -7.5497894158615963534e-08, R10 ;  /* 0xb3a221680b0a7823 */ /* 0x000fc8000000000a */
[----:B------:R-:W-:-:S04]  /*0370*/  FFMA R11, R11, -5.3903029534742383927e-15, R10 ;  /* 0xa7c234c50b0b7823 */ /* 0x000fc8000000000a */
[----:B------:R-:W-:Y:S01]  /*0380*/  IMAD.MOV.U32 R10, RZ, RZ, R11 ;  /* 0x000000ffff0a7224 */ /* 0x000fe200078e000b */
[----:B--2---:R-:W-:Y:S01]  /*0390*/  I2FP.F32.S32 R13, R13 ;  /* 0x0000000d000d7245 */ /* 0x004fe20000201400 */
[----:B------:R-:W-:Y:S06]  /*03a0*/  @!P0 BRA `(.L_x_4) ;  /* 0x0000000000dc8947 */ /* 0x000fec0003800000 */
[----:B------:R-:W-:-:S13]  /*03b0*/  FSETP.NEU.AND P0, PT, |R14|, +INF , PT ;  /* 0x7f8000000e00780b */ /* 0x000fda0003f0d200 */
[----:B------:R-:W-:Y:S01]  /*03c0*/  @!P0 FMUL R10, RZ, R14 ;  /* 0x0000000eff0a8220 */ /* 0x000fe20000400000 */
[----:B------:R-:W-:Y:S01]  /*03d0*/  @!P0 IMAD.MOV.U32 R0, RZ, RZ, RZ ;  /* 0x000000ffff008224 */ /* 0x000fe200078e00ff */
[----:B------:R-:W-:Y:S06]  /*03e0*/  @!P0 BRA `(.L_x_4) ;  /* 0x0000000000cc8947 */ /* 0x000fec0003800000 */
[----:B------:R-:W-:Y:S01]  /*03f0*/  IMAD.SHL.U32 R6, R14, 0x100, RZ ;  /* 0x000001000e067824 */ /* 0x000fe200078e00ff */
[----:B------:R-:W0:Y:S01]  /*0400*/  LDCU.64 UR8, c[0x4][URZ] ;  /* 0x01000000ff0877ac */ /* 0x000e220008000a00 */
[----:B------:R-:W-:Y:S02]  /*0410*/  IMAD.MOV.U32 R12, RZ, RZ, RZ ;  /* 0x000000ffff0c7224 */ /* 0x000fe400078e00ff */
[----:B------:R-:W-:Y:S01]  /*0420*/  IMAD.MOV.U32 R0, RZ, RZ, R1 ;  /* 0x000000ffff007224 */ /* 0x000fe200078e0001 */
[----:B------:R-:W-:Y:S01]  /*0430*/  LOP3.LUT R19, R6, 0x80000000, RZ, 0xfc, !PT ;  /* 0x8000000006137812 */ /* 0x000fe200078efcff */
[----:B------:R-:W-:Y:S01]  /*0440*/  UMOV UR5, URZ ;  /* 0x000000ff00057c82 */ /* 0x000fe20008000000 */
[----:B------:R-:W-:-:S05]  /*0450*/  UMOV UR4, URZ ;  /* 0x000000ff00047c82 */ /* 0x000fca0008000000 */
.L_x_5:
[----:B0-----:R-:W-:Y:S02]  /*0460*/  IMAD.U32 R16, RZ, RZ, UR8 ;  /* 0x00000008ff107e24 */ /* 0x001fe4000f8e00ff */
[----:B------:R-:W-:-:S05]  /*0470*/  IMAD.U32 R17, RZ, RZ, UR9 ;  /* 0x00000009ff117e24 */ /* 0x000fca000f8e00ff */
[----:B------:R-:W2:Y:S01]  /*0480*/  LDG.E.CONSTANT R6, desc[UR6][R16.64] ;  /* 0x0000000610067981 */ /* 0x000ea2000c1e9900 */
[----:B------:R-:W-:Y:S02]  /*0490*/  UIADD3 UR8, UP0, UPT, UR8, 0x4, URZ ;  /* 0x0000000408087890 */ /* 0x000fe4000ff1e0ff */
[----:B------:R-:W-:Y:S02]  /*04a0*/  UIADD3 UR4, UPT, UPT, UR4, 0x1, URZ ;  /* 0x0000000104047890 */ /* 0x000fe4000fffe0ff */
[----:B------:R-:W-:Y:S02]  /*04b0*/  UIADD3.X UR9, UPT, UPT, URZ, UR9, URZ, UP0, !UPT ;  /* 0x00000009ff097290 */ /* 0x000fe400087fe4ff */
[----:B------:R-:W-:Y:S01]  /*04c0*/  UISETP.NE.AND UP0, UPT, UR4, 0x6, UPT ;  /* 0x000000060400788c */ /* 0x000fe2000bf05270 */
[----:B--2---:R-:W-:-:S03]  /*04d0*/  IMAD.WIDE.U32 R6, R6, R19, RZ ;  /* 0x0000001306067225 */ /* 0x004fc600078e00ff */
[----:B------:R-:W-:-:S04]  /*04e0*/  IADD3 R15, P0, PT, R6, R12, RZ ;  /* 0x0000000c060f7210 */ /* 0x000fc80007f1e0ff */
[----:B------:R-:W-:Y:S01]  /*04f0*/  IADD3.X R12, PT, PT, R7, UR5, RZ, P0, !PT ;  /* 0x00000005070c7c10 */ /* 0x000fe200087fe4ff */
[----:B------:R0:W-:Y:S02]  /*0500*/  STL [R0], R15 ;  /* 0x0000000f00007387 */ /* 0x0001e40000100800 */
[----:B0-----:R-:W-:Y:S01]  /*0510*/  VIADD R0, R0, 0x4 ;  /* 0x0000000400007836 */ /* 0x001fe20000000000 */
[----:B------:R-:W-:Y:S06]  /*0520*/  BRA.U UP0, `(.L_x_5) ;  /* 0xfffffffd00cc7547 */ /* 0x000fec000b83ffff */
[----:B------:R-:W-:Y:S01]  /*0530*/  SHF.R.U32.HI R10, RZ, 0x17, R14 ;  /* 0x00000017ff0a7819 */ /* 0x000fe2000001160e */
[----:B------:R0:W-:Y:S03]  /*0540*/  STL [R1+0x18], R12 ;  /* 0x0000180c01007387 */ /* 0x0001e60000100800 */
[C---:B------:R-:W-:Y:S02]  /*0550*/  LOP3.LUT R0, R10.reuse, 0xe0, RZ, 0xc0, !PT ;  /* 0x000000e00a007812 */ /* 0x040fe400078ec0ff */
[----:B------:R-:W-:-:S03]  /*0560*/  LOP3.LUT P0, RZ, R10, 0x1f, RZ, 0xc0, !PT ;  /* 0x0000001f0aff7812 */ /* 0x000fc6000780c0ff */
[----:B------:R-:W-:-:S05]  /*0570*/  VIADD R0, R0, 0xffffff80 ;  /* 0xffffff8000007836 */ /* 0x000fca0000000000 */
[----:B------:R-:W-:-:S05]  /*0580*/  SHF.R.U32.HI R0, RZ, 0x5, R0 ;  /* 0x00000005ff007819 */ /* 0x000fca0000011600 */
[----:B------:R-:W-:-:S05]  /*0590*/  IMAD R15, R0, -0x4, R1 ;  /* 0xfffffffc000f7824 */ /* 0x000fca00078e0201 */
[----:B------:R-:W2:Y:S04]  /*05a0*/  LDL R0, [R15+0x18] ;  /* 0x000018000f007983 */ /* 0x000ea80000100800 */
[----:B------:R-:W2:Y:S04]  /*05b0*/  LDL R7, [R15+0x14] ;  /* 0x000014000f077983 */ /* 0x000ea80000100800 */
[----:B------:R-:W3:Y:S01]  /*05c0*/  @P0 LDL R6, [R15+0x10] ;  /* 0x000010000f060983 */ /* 0x000ee20000100800 */
[----:B------:R-:W-:Y:S01]  /*05d0*/  LOP3.LUT R10, R10, 0x1f, RZ, 0xc0, !PT ;  /* 0x0000001f0a0a7812 */ /* 0x000fe200078ec0ff */
[----:B------:R-:W-:Y:S01]  /*05e0*/  UMOV UR4, 0x54442d19 ;  /* 0x54442d1900047882 */ /* 0x000fe20000000000 */
[----:B------:R-:W-:-:S02]  /*05f0*/  UMOV UR5, 0x3bf921fb ;  /* 0x3bf921fb00057882 */ /* 0x000fc40000000000 */
[-C--:B--2---:R-:W-:Y:S02]  /*0600*/  @P0 SHF.L.W.U32.HI R0, R7, R10.reuse, R0 ;  /* 0x0000000a07000219 */ /* 0x084fe40000010e00 */
[----:B---3--:R-:W-:Y:S02]  /*0610*/  @P0 SHF.L.W.U32.HI R7, R6, R10, R7 ;  /* 0x0000000a06070219 */ /* 0x008fe40000010e07 */
[----:B------:R-:W-:Y:S02]  /*0620*/  ISETP.GE.AND P0, PT, R14, RZ, PT ;  /* 0x000000ff0e00720c */ /* 0x000fe40003f06270 */
[C---:B------:R-:W-:Y:S01]  /*0630*/  SHF.L.W.U32.HI R6, R7.reuse, 0x2, R0 ;  /* 0x0000000207067819 */ /* 0x040fe20000010e00 */
[----:B------:R-:W-:-:S03]  /*0640*/  IMAD.SHL.U32 R7, R7, 0x4, RZ ;  /* 0x0000000407077824 */ /* 0x000fc600078e00ff */
[----:B------:R-:W-:-:S04]  /*0650*/  SHF.R.S32.HI R10, RZ, 0x1f, R6 ;  /* 0x0000001fff0a7819 */ /* 0x000fc80000011406 */
[C---:B------:R-:W-:Y:S02]  /*0660*/  LOP3.LUT R16, R10.reuse, R7, RZ, 0x3c, !PT ;  /* 0x000000070a107212 */ /* 0x040fe400078e3cff */
[----:B------:R-:W-:Y:S02]  /*0670*/  LOP3.LUT R17, R10, R6, RZ, 0x3c, !PT ;  /* 0x000000060a117212 */ /* 0x000fe400078e3cff */
[----:B------:R-:W-:Y:S02]  /*0680*/  SHF.R.U32.HI R7, RZ, 0x1e, R0 ;  /* 0x0000001eff077819 */ /* 0x000fe40000011600 */
[C---:B------:R-:W-:Y:S02]  /*0690*/  LOP3.LUT R10, R6.reuse, R14, RZ, 0x3c, !PT ;  /* 0x0000000e060a7212 */ /* 0x040fe400078e3cff */
[----:B------:R-:W1:Y:S01]  /*06a0*/  I2F.F64.S64 R16, R16 ;  /* 0x0000001000107312 */ /* 0x000e620000301c00 */
[----:B------:R-:W-:Y:S02]  /*06b0*/  LEA.HI R0, R6, R7, RZ, 0x1 ;  /* 0x0000000706007211 */ /* 0x000fe400078f08ff */
[----:B------:R-:W-:-:S03]  /*06c0*/  ISETP.GE.AND P1, PT, R10, RZ, PT ;  /* 0x000000ff0a00720c */ /* 0x000fc60003f26270 */
[----:B------:R-:W-:-:S04]  /*06d0*/  IMAD.MOV R6, RZ, RZ, -R0 ;  /* 0x000000ffff067224 */ /* 0x000fc800078e0a00 */
[----:B------:R-:W-:Y:S01]  /*06e0*/  @!P0 IMAD.MOV.U32 R0, RZ, RZ, R6 ;  /* 0x000000ffff008224 */ /* 0x000fe200078e0006 */
[----:B-1----:R-:W-:-:S10]  /*06f0*/  DMUL R20, R16, UR4 ;  /* 0x0000000410147c28 */ /* 0x002fd40008000000 */
[----:B------:R-:W1:Y:S02]  /*0700*/  F2F.F32.F64 R20, R20 ;  /* 0x0000001400147310 */ /* 0x000e640000301000 */
[----:B01----:R-:W-:-:S07]  /*0710*/  FSEL R10, -R20, R20, !P1 ;  /* 0x00000014140a7208 */ /* 0x003fce0004800100 */
.L_x_4:
[----:B------:R-:W-:Y:S05]  /*0720*/  BSYNC.RECONVERGENT B0 ;  /* 0x0000000000007941 */ /* 0x000fea0003800200 */
.L_x_3:
[----:B------:R-:W-:Y:S02]  /*0730*/  IMAD.MOV.U32 R16, RZ, RZ, 0x37cbac00 ;  /* 0x37cbac00ff107424 */ /* 0x000fe400078e00ff */
[----:B------:R-:W-:Y:S01]  /*0740*/  FMUL R7, R10, R10 ;  /* 0x0000000a0a077220 */ /* 0x000fe20000400000 */
[----:B------:R-:W-:Y:S01]  /*0750*/  LOP3.LUT R12, R0, 0x1, RZ, 0xc0, !PT ;  /* 0x00000001000c7812 */ /* 0x000fe200078ec0ff */
[----:B------:R-:W-:Y:S01]  /*0760*/  IMAD.MOV.U32 R17, RZ, RZ, 0x3c0885e4 ;  /* 0x3c0885e4ff117424 */ /* 0x000fe200078e00ff */
[----:B------:R-:W-:Y:S01]  /*0770*/  BSSY.RECONVERGENT B0, `(.L_x_6) ;  /* 0x0000045000007945 */ /* 0x000fe20003800200 */
[----:B------:R-:W-:Y:S01]  /*0780*/  FFMA R6, R7, R16, -0.0013887860113754868507 ;  /* 0xbab607ed07067423 */ /* 0x000fe20000000010 */
[----:B------:R-:W-:Y:S01]  /*0790*/  ISETP.NE.U32.AND P0, PT, R12, 0x1, PT ;  /* 0x000000010c00780c */ /* 0x000fe20003f05070 */
[----:B------:R-:W-:Y:S02]  /*07a0*/  VIADD R0, R0, 0x1 ;  /* 0x0000000100007836 */ /* 0x000fe40000000000 */
[----:B------:R-:W-:Y:S01]  /*07b0*/  IMAD.MOV.U32 R15, RZ, RZ, 0x3e2aaaa8 ;  /* 0x3e2aaaa8ff0f7424 */ /* 0x000fe200078e00ff */
[----:B------:R-:W-:-:S02]  /*07c0*/  FSEL R6, R6, -0.00019574658654164522886, P0 ;  /* 0xb94d415306067808 */ /* 0x000fc40000000000 */
[----:B------:R-:W-:Y:S02]  /*07d0*/  FSEL R12, R17, 0.041666727513074874878, !P0 ;  /* 0x3d2aaabb110c7808 */ /* 0x000fe40004000000 */
[----:B------:R-:W-:Y:S02]  /*07e0*/  LOP3.LUT P1, RZ, R0, 0x2, RZ, 0xc0, !PT ;  /* 0x0000000200ff7812 */ /* 0x000fe4000782c0ff */
[----:B------:R-:W-:Y:S01]  /*07f0*/  FSEL R0, R10, 1, !P0 ;  /* 0x3f8000000a007808 */ /* 0x000fe20004000000 */
[----:B------:R-:W-:Y:S01]  /*0800*/  FFMA R6, R7, R6, R12 ;  /* 0x0000000607067223 */ /* 0x000fe2000000000c */
[----:B------:R-:W-:Y:S02]  /*0810*/  FSEL R21, -R15, -0.4999999701976776123, !P0 ;  /* 0xbeffffff0f157808 */ /* 0x000fe40004000100 */
[----:B------:R-:W-:Y:S01]  /*0820*/  FSETP.GE.AND P0, PT, |R14|, 105615, PT ;  /* 0x47ce47800e00780b */ /* 0x000fe20003f06200 */
[C---:B------:R-:W-:Y:S02]  /*0830*/  FFMA R19, R7.reuse, R0, RZ ;  /* 0x0000000007137223 */ /* 0x040fe400000000ff */
[----:B------:R-:W-:-:S04]  /*0840*/  FFMA R6, R7, R6, R21 ;  /* 0x0000000607067223 */ /* 0x000fc80000000015 */
[----:B------:R-:W-:-:S04]  /*0850*/  FFMA R0, R19, R6, R0 ;  /* 0x0000000613007223 */ /* 0x000fc80000000000 */
[----:B------:R-:W-:-:S04]  /*0860*/  @P1 FADD R0, RZ, -R0 ;  /* 0x80000000ff001221 */ /* 0x000fc80000000000 */
[----:B------:R-:W-:Y:S01]  /*0870*/  FFMA R3, R13, R0, R3 ;  /* 0x000000000d037223 */ /* 0x000fe20000000003 */
[----:B------:R-:W-:Y:S06]  /*0880*/  @!P0 BRA `(.L_x_7) ;  /* 0x0000000000cc8947 */ /* 0x000fec0003800000 */
[----:B------:R-:W-:-:S13]  /*0890*/  FSETP.NEU.AND P0, PT, |R14|, +INF , PT ;  /* 0x7f8000000e00780b */ /* 0x000fda0003f0d200 */
[----:B------:R-:W-:Y:S01]  /*08a0*/  @!P0 FMUL R11, RZ, R14 ;  /* 0x0000000eff0b8220 */ /* 0x000fe20000400000 */
[----:B------:R-:W-:Y:S01]  /*08b0*/  @!P0 IMAD.MOV.U32 R18, RZ, RZ, RZ ;  /* 0x000000ffff128224 */ /* 0x000fe200078e00ff */
[----:B------:R-:W-:Y:S06]  /*08c0*/  @!P0 BRA `(.L_x_7) ;  /* 0x0000000000bc8947 */ /* 0x000fec0003800000 */
[----:B------:R-:W0:Y:S01]  /*08d0*/  LDC.64 R6, c[0x4][RZ] ;  /* 0x01000000ff067b82 */ /* 0x000e220000000a00 */
[----:B------:R-:W-:Y:S01]  /*08e0*/  IMAD.SHL.U32 R10, R14, 0x100, RZ ;  /* 0x000001000e0a7824 */ /* 0x000fe200078e00ff */
[----:B------:R-:W-:Y:S01]  /*08f0*/  UMOV UR4, URZ ;  /* 0x000000ff00047c82 */ /* 0x000fe20008000000 */
[----:B------:R-:W-:Y:S02]  /*0900*/  IMAD.MOV.U32 R0, RZ, RZ, RZ ;  /* 0x000000ffff007224 */ /* 0x000fe400078e00ff */
[----:B------:R-:W-:Y:S01]  /*0910*/  IMAD.MOV.U32 R12, RZ, RZ, RZ ;  /* 0x000000ffff0c7224 */ /* 0x000fe200078e00ff */
[----:B------:R-:W-:-:S07]  /*0920*/  LOP3.LUT R25, R10, 0x80000000, RZ, 0xfc, !PT ;  /* 0x800000000a197812 */ /* 0x000fce00078efcff */
.L_x_8:
[----:B0-----:R-:W-:-:S05]  /*0930*/  IMAD.WIDE.U32 R18, R12, 0x4, R6 ;  /* 0x000000040c127825 */ /* 0x001fca00078e0006 */
[----:B------:R-:W2:Y:S01]  /*0940*/  LDG.E.CONSTANT R10, desc[UR6][R18.64] ;  /* 0x00000006120a7981 */ /* 0x000ea2000c1e9900 */
[C---:B-1----:R-:W-:Y:S02]  /*0950*/  IMAD R20, R12.reuse, 0x4, R1 ;  /* 0x000000040c147824 */ /* 0x042fe400078e0201 */
[----:B------:R-:W-:-:S05]  /*0960*/  VIADD R12, R12, 0x1 ;  /* 0x000000010c0c7836 */ /* 0x000fca0000000000 */
[----:B------:R-:W-:Y:S01]  /*0970*/  ISETP.NE.AND P0, PT, R12, 0x6, PT ;  /* 0x000000060c00780c */ /* 0x000fe20003f05270 */
[----:B--2---:R-:W-:-:S03]  /*0980*/  IMAD.WIDE.U32 R10, R10, R25, RZ ;  /* 0x000000190a0a7225 */ /* 0x004fc600078e00ff */
[----:B------:R-:W-:-:S04]  /*0990*/  IADD3 R21, P1, PT, R10, R0, RZ ;  /* 0x000000000a157210 */ /* 0x000fc80007f3e0ff */
[----:B------:R-:W-:Y:S01]  /*09a0*/  IADD3.X R0, PT, PT, R11, UR4, RZ, P1, !PT ;  /* 0x000000040b007c10 */ /* 0x000fe20008ffe4ff */
[----:B------:R1:W-:Y:S04]  /*09b0*/  STL [R20], R21 ;  /* 0x0000001514007387 */ /* 0x0003e80000100800 */
[----:B------:R-:W-:Y:S05]  /*09c0*/  @P0 BRA `(.L_x_8) ;  /* 0xfffffffc00d80947 */ /* 0x000fea000383ffff */
        /* <DEDUP_REMOVED lines=12> */
[----:B------:R-:W-:Y:S01]  /*0a90*/  UMOV UR5, 0x3bf921fb ;  /* 0x3bf921fb00057882 */ /* 0x000fe20000000000 */
[----:B------:R-:W-:-:S02]  /*0aa0*/  ISETP.GE.AND P1, PT, R14, RZ, PT ;  /* 0x000000ff0e00720c */ /* 0x000fc40003f26270 */
[-C--:B--2---:R-:W-:Y:S02]  /*0ab0*/  @P0 SHF.L.W.U32.HI R10, R7, R11.reuse, R10 ;  /* 0x0000000b070a0219 */ /* 0x084fe40000010e0a */
[----:B---3--:R-:W-:-:S04]  /*0ac0*/  @P0 SHF.L.W.U32.HI R7, R6, R11, R7 ;  /* 0x0000000b06070219 */ /* 0x008fc80000010e07 */
[C-C-:B------:R-:W-:Y:S01]  /*0ad0*/  SHF.L.W.U32.HI R11, R7.reuse, 0x2, R10.reuse ;  /* 0x00000002070b7819 */ /* 0x140fe20000010e0a */
[----:B------:R-:W-:Y:S01]  /*0ae0*/  IMAD.SHL.U32 R7, R7, 0x4, RZ ;  /* 0x0000000407077824 */ /* 0x000fe200078e00ff */
[----:B------:R-:W-:Y:S02]  /*0af0*/  SHF.R.U32.HI R10, RZ, 0x1e, R10 ;  /* 0x0000001eff0a7819 */ /* 0x000fe4000001160a */
[----:B------:R-:W-:Y:S02]  /*0b00*/  SHF.R.S32.HI R12, RZ, 0x1f, R11 ;  /* 0x0000001fff0c7819 */ /* 0x000fe4000001140b */
[C---:B------:R-:W-:Y:S02]  /*0b10*/  LEA.HI R18, R11.reuse, R10, RZ, 0x1 ;  /* 0x0000000a0b127211 */ /* 0x040fe400078f08ff */
[C---:B------:R-:W-:Y:S02]  /*0b20*/  LOP3.LUT R6, R12.reuse, R7, RZ, 0x3c, !PT ;  /* 0x000000070c067212 */ /* 0x040fe400078e3cff */
[----:B------:R-:W-:Y:S01]  /*0b30*/  LOP3.LUT R7, R12, R11, RZ, 0x3c, !PT ;  /* 0x0000000b0c077212 */ /* 0x000fe200078e3cff */
[----:B0-----:R-:W-:Y:S01]  /*0b40*/  IMAD.MOV R0, RZ, RZ, -R18 ;  /* 0x000000ffff007224 */ /* 0x001fe200078e0a12 */
[----:B------:R-:W-:-:S03]  /*0b50*/  LOP3.LUT R14, R11, R14, RZ, 0x3c, !PT ;  /* 0x0000000e0b0e7212 */ /* 0x000fc600078e3cff */
[----:B------:R-:W-:Y:S01]  /*0b60*/  @!P1 IMAD.MOV.U32 R18, RZ, RZ, R0 ;  /* 0x000000ffff129224 */ /* 0x000fe200078e0000 */
[----:B------:R-:W1:Y:S01]  /*0b70*/  I2F.F64.S64 R6, R6 ;  /* 0x0000000600067312 */ /* 0x000e620000301c00 */
[----:B------:R-:W-:Y:S01]  /*0b80*/  ISETP.GE.AND P0, PT, R14, RZ, PT ;  /* 0x000000ff0e00720c */ /* 0x000fe20003f06270 */
[----:B-1----:R-:W-:-:S10]  /*0b90*/  DMUL R20, R6, UR4 ;  /* 0x0000000406147c28 */ /* 0x002fd40008000000 */
[----:B------:R-:W0:Y:S02]  /*0ba0*/  F2F.F32.F64 R20, R20 ;  /* 0x0000001400147310 */ /* 0x000e240000301000 */
[----:B0-----:R-:W-:-:S07]  /*0bb0*/  FSEL R11, -R20, R20, !P0 ;  /* 0x00000014140b7208 */ /* 0x001fce0004000100 */
.L_x_7:
[----:B------:R-:W-:Y:S05]  /*0bc0*/  BSYNC.RECONVERGENT B0 ;  /* 0x0000000000007941 */ /* 0x000fea0003800200 */
.L_x_6:
[----:B------:R-:W0:Y:S01]  /*0bd0*/  LDCU UR4, c[0x0][0x390] ;  /* 0x00007200ff0477ac */ /* 0x000e220008000800 */
[----:B------:R-:W-:Y:S01]  /*0be0*/  FMUL R7, R11, R11 ;  /* 0x0000000b0b077220 */ /* 0x000fe20000400000 */
[C---:B------:R-:W-:Y:S01]  /*0bf0*/  LOP3.LUT R0, R18.reuse, 0x1, RZ, 0xc0, !PT ;  /* 0x0000000112007812 */ /* 0x040fe200078ec0ff */
[----:B------:R-:W-:Y:S01]  /*0c00*/  VIADD R5, R5, 0x1 ;  /* 0x0000000105057836 */ /* 0x000fe20000000000 */
[----:B------:R-:W-:Y:S01]  /*0c10*/  LOP3.LUT P1, RZ, R18, 0x2, RZ, 0xc0, !PT ;  /* 0x0000000212ff7812 */ /* 0x000fe2000782c0ff */
[----:B------:R-:W-:Y:S01]  /*0c20*/  FFMA R16, R7, R16, -0.0013887860113754868507 ;  /* 0xbab607ed07107423 */ /* 0x000fe20000000010 */
[----:B------:R-:W-:-:S04]  /*0c30*/  ISETP.NE.U32.AND P0, PT, R0, 0x1, PT ;  /* 0x000000010000780c */ /* 0x000fc80003f05070 */
[----:B------:R-:W-:Y:S02]  /*0c40*/  FSEL R0, R17, 0.041666727513074874878, P0 ;  /* 0x3d2aaabb11007808 */ /* 0x000fe40000000000 */
[----:B------:R-:W-:Y:S02]  /*0c50*/  FSEL R16, R16, -0.00019574658654164522886, !P0 ;  /* 0xb94d415310107808 */ /* 0x000fe40004000000 */
[----:B------:R-:W-:-:S03]  /*0c60*/  FSEL R15, -R15, -0.4999999701976776123, P0 ;  /* 0xbeffffff0f0f7808 */ /* 0x000fc60000000100 */
[----:B------:R-:W-:Y:S01]  /*0c70*/  FFMA R16, R7, R16, R0 ;  /* 0x0000001007107223 */ /* 0x000fe20000000000 */
[----:B------:R-:W-:Y:S02]  /*0c80*/  FSEL R0, R11, 1, P0 ;  /* 0x3f8000000b007808 */ /* 0x000fe40000000000 */
[----:B0-----:R-:W-:Y:S01]  /*0c90*/  ISETP.NE.AND P0, PT, R5, UR4, PT ;  /* 0x0000000405007c0c */ /* 0x001fe2000bf05270 */
[C---:B------:R-:W-:Y:S02]  /*0ca0*/  FFMA R15, R7.reuse, R16, R15 ;  /* 0x00000010070f7223 */ /* 0x040fe4000000000f */
[----:B------:R-:W-:-:S04]  /*0cb0*/  FFMA R7, R7, R0, RZ ;  /* 0x0000000007077223 */ /* 0x000fc800000000ff */
[----:B------:R-:W-:-:S04]  /*0cc0*/  FFMA R0, R7, R15, R0 ;  /* 0x0000000f07007223 */ /* 0x000fc80000000000 */
[----:B------:R-:W-:-:S04]  /*0cd0*/  @P1 FADD R0, RZ, -R0 ;  /* 0x80000000ff001221 */ /* 0x000fc80000000000 */
[----:B------:R-:W-:Y:S01]  /*0ce0*/  FFMA R4, R13, -R0, R4 ;  /* 0x800000000d047223 */ /* 0x000fe20000000004 */
[----:B------:R-:W-:Y:S06]  /*0cf0*/  @P0 BRA `(.L_x_9) ;  /* 0xfffffff400140947 */ /* 0x000fec000383ffff */
.L_x_0:
[----:B------:R-:W-:Y:S01]  /*0d00*/  FMUL R4, R4, R4 ;  /* 0x0000000404047220 */ /* 0x000fe20000400000 */
[----:B------:R-:W-:Y:S03]  /*0d10*/  BSSY.RECONVERGENT B0, `(.L_x_10) ;  /* 0x000000e000007945 */ /* 0x000fe60003800200 */
[----:B------:R-:W-:-:S04]  /*0d20*/  FFMA R3, R3, R3, R4 ;  /* 0x0000000303037223 */ /* 0x000fc80000000004 */
[----:B------:R-:W-:Y:S01]  /*0d30*/  VIADD R0, R3, 0xf3000000 ;  /* 0xf300000003007836 */ /* 0x000fe20000000000 */
[----:B------:R1:W2:Y:S04]  /*0d40*/  MUFU.RSQ R4, R3 ;  /* 0x0000000300047308 */ /* 0x0002a80000001400 */
[----:B------:R-:W-:-:S13]  /*0d50*/  ISETP.GT.U32.AND P0, PT, R0, 0x727fffff, PT ;  /* 0x727fffff0000780c */ /* 0x000fda0003f04070 */
[----:B-12---:R-:W-:Y:S05]  /*0d60*/  @!P0 BRA `(.L_x_11) ;  /* 0x0000000000108947 */ /* 0x006fea0003800000 */
[----:B------:R-:W-:-:S07]  /*0d70*/  MOV R8, 0xd90 ;  /* 0x00000d9000087802 */ /* 0x000fce0000000f00 */
[----:B0-----:R-:W-:Y:S05]  /*0d80*/  CALL.REL.NOINC `($__internal_1_$__cuda_sm20_sqrt_rn_f32_slowpath) ;  /* 0x0000000400a47944 */ /* 0x001fea0003c00000 */
[----:B------:R-:W-:Y:S01]  /*0d90*/  IMAD.MOV.U32 R0, RZ, RZ, R3 ;  /* 0x000000ffff007224 */ /* 0x000fe200078e0003 */
[----:B------:R-:W-:Y:S06]  /*0da0*/  BRA `(.L_x_12) ;  /* 0x0000000000107947 */ /* 0x000fec0003800000 */
.L_x_11:
[----:B------:R-:W-:Y:S01]  /*0db0*/  FMUL.FTZ R0, R3, R4 ;  /* 0x0000000403007220 */ /* 0x000fe20000410000 */
[----:B------:R-:W-:-:S03]  /*0dc0*/  FMUL.FTZ R4, R4, 0.5 ;  /* 0x3f00000004047820 */ /* 0x000fc60000410000 */
[----:B------:R-:W-:-:S04]  /*0dd0*/  FFMA R3, -R0, R0, R3 ;  /* 0x0000000000037223 */ /* 0x000fc80000000103 */
[----:B------:R-:W-:-:S07]  /*0de0*/  FFMA R0, R3, R4, R0 ;  /* 0x0000000403007223 */ /* 0x000fce0000000000 */
.L_x_12:
[----:B0-----:R-:W-:Y:S05]  /*0df0*/  BSYNC.RECONVERGENT B0 ;  /* 0x0000000000007941 */ /* 0x001fea0003800200 */
.L_x_10:
[----:B------:R-:W0:Y:S01]  /*0e00*/  LDC.64 R4, c[0x0][0x388] ;  /* 0x0000e200ff047b82 */ /* 0x000e220000000a00 */
[----:B------:R-:W1:Y:S01]  /*0e10*/  F2I.TRUNC.NTZ R7, R0 ;  /* 0x0000000000077305 */ /* 0x000e62000020f100 */
[----:B0-----:R-:W-:-:S05]  /*0e20*/  IMAD.WIDE R2, R2, 0x4, R4 ;  /* 0x0000000402027825 */ /* 0x001fca00078e0204 */
[----:B-1----:R-:W-:Y:S01]  /*0e30*/  STG.E desc[UR6][R2.64], R7 ;  /* 0x0000000702007986 */ /* 0x002fe2000c101906 */
[----:B------:R-:W-:Y:S05]  /*0e40*/  EXIT ;  /* 0x000000000000794d */ /* 0x000fea0003800000 */
        .weak           $__internal_0_$__cuda_sm20_div_rn_f64_full
        .type           $__internal_0_$__cuda_sm20_div_rn_f64_full,@function
        .size           $__internal_0_$__cuda_sm20_div_rn_f64_full,($__internal_1_$__cuda_sm20_sqrt_rn_f32_slowpath - $__internal_0_$__cuda_sm20_div_rn_f64_full)
$__internal_0_$__cuda_sm20_div_rn_f64_full:
[C---:B------:R-:W-:Y:S01]  /*0e50*/  FSETP.GEU.AND P0, PT, |R23|.reuse, 1.469367938527859385e-39, PT ;  /* 0x001000001700780b */ /* 0x040fe20003f0e200 */
[----:B------:R-:W-:Y:S01]  /*0e60*/  IMAD.MOV.U32 R14, RZ, RZ, 0x1 ;  /* 0x00000001ff0e7424 */ /* 0x000fe200078e00ff */
[----:B------:R-:W-:Y:S01]  /*0e70*/  LOP3.LUT R10, R23, 0x800fffff, RZ, 0xc0, !PT ;  /* 0x800fffff170a7812 */ /* 0x000fe200078ec0ff */
[----:B------:R-:W-:Y:S01]  /*0e80*/  BSSY.RECONVERGENT B1, `(.L_x_13) ;  /* 0x0000054000017945 */ /* 0x000fe20003800200 */
[C---:B------:R-:W-:Y:S02]  /*0e90*/  FSETP.GEU.AND P2, PT, |R13|.reuse, 1.469367938527859385e-39, PT ;  /* 0x001000000d00780b */ /* 0x040fe40003f4e200 */
[----:B------:R-:W-:Y:S01]  /*0ea0*/  LOP3.LUT R11, R10, 0x3ff00000, RZ, 0xfc, !PT ;  /* 0x3ff000000a0b7812 */ /* 0x000fe200078efcff */
[----:B------:R-:W-:Y:S01]  /*0eb0*/  IMAD.MOV.U32 R10, RZ, RZ, R22 ;  /* 0x000000ffff0a7224 */ /* 0x000fe200078e0016 */
[----:B------:R-:W-:Y:S02]  /*0ec0*/  LOP3.LUT R6, R13, 0x7ff00000, RZ, 0xc0, !PT ;  /* 0x7ff000000d067812 */ /* 0x000fe400078ec0ff */
[----:B------:R-:W-:-:S03]  /*0ed0*/  LOP3.LUT R25, R23, 0x7ff00000, RZ, 0xc0, !PT ;  /* 0x7ff0000017197812 */ /* 0x000fc600078ec0ff */
[----:B------:R-:W-:Y:S01]  /*0ee0*/  @!P0 DMUL R10, R22, 8.98846567431157953865e+307 ;  /* 0x7fe00000160a8828 */ /* 0x000fe20000000000 */
[----:B------:R-:W-:-:S03]  /*0ef0*/  ISETP.GE.U32.AND P1, PT, R6, R25, PT ;  /* 0x000000190600720c */ /* 0x000fc60003f26070 */
[----:B------:R-:W-:Y:S02]  /*0f00*/  @!P2 LOP3.LUT R7, R23, 0x7ff00000, RZ, 0xc0, !PT ;  /* 0x7ff000001707a812 */ /* 0x000fe400078ec0ff */
[----:B------:R-:W0:Y:S02]  /*0f10*/  MUFU.RCP64H R15, R11 ;  /* 0x0000000b000f7308 */ /* 0x000e240000001800 */
[----:B------:R-:W-:Y:S01]  /*0f20*/  @!P2 ISETP.GE.U32.AND P3, PT, R6, R7, PT ;  /* 0x000000070600a20c */ /* 0x000fe20003f66070 */
[----:B------:R-:W-:Y:S01]  /*0f30*/  IMAD.MOV.U32 R7, RZ, RZ, 0x1ca00000 ;  /* 0x1ca00000ff077424 */ /* 0x000fe200078e00ff */
[----:B------:R-:W-:-:S04]  /*0f40*/  @!P0 LOP3.LUT R25, R11, 0x7ff00000, RZ, 0xc0, !PT ;  /* 0x7ff000000b198812 */ /* 0x000fc800078ec0ff */
[----:B------:R-:W-:-:S04]  /*0f50*/  @!P2 SEL R17, R7, 0x63400000, !P3 ;  /* 0x634000000711a807 */ /* 0x000fc80005800000 */
[----:B------:R-:W-:-:S04]  /*0f60*/  @!P2 LOP3.LUT R20, R17, 0x80000000, R13, 0xf8, !PT ;  /* 0x800000001114a812 */ /* 0x000fc800078ef80d */
[----:B------:R-:W-:Y:S01]  /*0f70*/  @!P2 LOP3.LUT R21, R20, 0x100000, RZ, 0xfc, !PT ;  /* 0x001000001415a812 */ /* 0x000fe200078efcff */
[----:B0-----:R-:W-:Y:S01]  /*0f80*/  DFMA R18, R14, -R10, 1 ;  /* 0x3ff000000e12742b */ /* 0x001fe2000000080a */
[----:B------:R-:W-:-:S07]  /*0f90*/  @!P2 IMAD.MOV.U32 R20, RZ, RZ, RZ ;  /* 0x000000ffff14a224 */ /* 0x000fce00078e00ff */
[----:B------:R-:W-:-:S08]  /*0fa0*/  DFMA R18, R18, R18, R18 ;  /* 0x000000121212722b */ /* 0x000fd00000000012 */
[----:B------:R-:W-:Y:S01]  /*0fb0*/  DFMA R18, R14, R18, R14 ;  /* 0x000000120e12722b */ /* 0x000fe2000000000e */
[----:B------:R-:W-:Y:S01]  /*0fc0*/  SEL R15, R7, 0x63400000, !P1 ;  /* 0x63400000070f7807 */ /* 0x000fe20004800000 */
[----:B------:R-:W-:-:S03]  /*0fd0*/  IMAD.MOV.U32 R14, RZ, RZ, R12 ;  /* 0x000000ffff0e7224 */ /* 0x000fc600078e000c */
[----:B------:R-:W-:-:S03]  /*0fe0*/  LOP3.LUT R15, R15, 0x800fffff, R13, 0xf8, !PT ;  /* 0x800fffff0f0f7812 */ /* 0x000fc600078ef80d */
[----:B------:R-:W-:-:S03]  /*0ff0*/  DFMA R16, R18, -R10, 1 ;  /* 0x3ff000001210742b */ /* 0x000fc6000000080a */
[----:B------:R-:W-:-:S05]  /*1000*/  @!P2 DFMA R14, R14, 2, -R20 ;  /* 0x400000000e0ea82b */ /* 0x000fca0000000814 */
[----:B------:R-:W-:-:S08]  /*1010*/  DFMA R16, R18, R16, R18 ;  /* 0x000000101210722b */ /* 0x000fd00000000012 */
[----:B------:R-:W-:-:S08]  /*1020*/  DMUL R18, R16, R14 ;  /* 0x0000000e10127228 */ /* 0x000fd00000000000 */
[----:B------:R-:W-:-:S08]  /*1030*/  DFMA R20, R18, -R10, R14 ;  /* 0x8000000a1214722b */ /* 0x000fd0000000000e */
[----:B------:R-:W-:Y:S01]  /*1040*/  DFMA R20, R16, R20, R18 ;  /* 0x000000141014722b */ /* 0x000fe20000000012 */
[----:B------:R-:W-:Y:S01]  /*1050*/  IMAD.MOV.U32 R16, RZ, RZ, R6 ;  /* 0x000000ffff107224 */ /* 0x000fe200078e0006 */
[----:B------:R-:W-:Y:S01]  /*1060*/  @!P2 LOP3.LUT R16, R15, 0x7ff00000, RZ, 0xc0, !PT ;  /* 0x7ff000000f10a812 */ /* 0x000fe200078ec0ff */
[----:B------:R-:W-:-:S04]  /*1070*/  VIADD R18, R25, 0xffffffff ;  /* 0xffffffff19127836 */ /* 0x000fc80000000000 */
[----:B------:R-:W-:-:S05]  /*1080*/  VIADD R17, R16, 0xffffffff ;  /* 0xffffffff10117836 */ /* 0x000fca0000000000 */
[----:B------:R-:W-:-:S04]  /*1090*/  ISETP.GT.U32.AND P0, PT, R17, 0x7feffffe, PT ;  /* 0x7feffffe1100780c */ /* 0x000fc80003f04070 */
[----:B------:R-:W-:-:S13]  /*10a0*/  ISETP.GT.U32.OR P0, PT, R18, 0x7feffffe, P0 ;  /* 0x7feffffe1200780c */ /* 0x000fda0000704470 */
[----:B------:R-:W-:Y:S05]  /*10b0*/  @P0 BRA `(.L_x_14) ;  /* 0x00000000006c0947 */ /* 0x000fea0003800000 */
[----:B------:R-:W-:-:S04]  /*10c0*/  LOP3.LUT R13, R23, 0x7ff00000, RZ, 0xc0, !PT ;  /* 0x7ff00000170d7812 */ /* 0x000fc800078ec0ff */
[CC--:B------:R-:W-:Y:S02]  /*10d0*/  VIADDMNMX R12, R6.reuse, -R13.reuse, 0xb9600000, !PT ;  /* 0xb9600000060c7446 */ /* 0x0c0fe4000780090d */
[----:B------:R-:W-:Y:S02]  /*10e0*/  ISETP.GE.U32.AND P0, PT, R6, R13, PT ;  /* 0x0000000d0600720c */ /* 0x000fe40003f06070 */
[----:B------:R-:W-:Y:S02]  /*10f0*/  VIMNMX R12, PT, PT, R12, 0x46a00000, PT ;  /* 0x46a000000c0c7848 */ /* 0x000fe40003fe0100 */
[----:B------:R-:W-:-:S05]  /*1100*/  SEL R7, R7, 0x63400000, !P0 ;  /* 0x6340000007077807 */ /* 0x000fca0004000000 */
[----:B------:R-:W-:Y:S02]  /*1110*/  IMAD.IADD R16, R12, 0x1, -R7 ;  /* 0x000000010c107824 */ /* 0x000fe400078e0a07 */
[----:B------:R-:W-:Y:S02]  /*1120*/  IMAD.MOV.U32 R12, RZ, RZ, RZ ;  /* 0x000000ffff0c7224 */ /* 0x000fe400078e00ff */
[----:B------:R-:W-:-:S06]  /*1130*/  VIADD R13, R16, 0x7fe00000 ;  /* 0x7fe00000100d7836 */ /* 0x000fcc0000000000 */
[----:B------:R-:W-:-:S10]  /*1140*/  DMUL R6, R20, R12 ;  /* 0x0000000c14067228 */ /* 0x000fd40000000000 */
[----:B------:R-:W-:-:S13]  /*1150*/  FSETP.GTU.AND P0, PT, |R7|, 1.469367938527859385e-39, PT ;  /* 0x001000000700780b */ /* 0x000fda0003f0c200 */
[----:B------:R-:W-:Y:S05]  /*1160*/  @P0 BRA `(.L_x_15) ;  /* 0x0000000000940947 */ /* 0x000fea0003800000 */
[----:B------:R-:W-:Y:S01]  /*1170*/  DFMA R10, R20, -R10, R14 ;  /* 0x8000000a140a722b */ /* 0x000fe2000000000e */
[----:B------:R-:W-:-:S09]  /*1180*/  IMAD.MOV.U32 R12, RZ, RZ, RZ ;  /* 0x000000ffff0c7224 */ /* 0x000fd200078e00ff */
[C---:B------:R-:W-:Y:S02]  /*1190*/  FSETP.NEU.AND P0, PT, R11.reuse, RZ, PT ;  /* 0x000000ff0b00720b */ /* 0x040fe40003f0d000 */
[----:B------:R-:W-:-:S04]  /*11a0*/  LOP3.LUT R15, R11, 0x80000000, R23, 0x48, !PT ;  /* 0x800000000b0f7812 */ /* 0x000fc800078e4817 */
[----:B------:R-:W-:-:S07]  /*11b0*/  LOP3.LUT R13, R15, R13, RZ, 0xfc, !PT ;  /* 0x0000000d0f0d7212 */ /* 0x000fce00078efcff */
[----:B------:R-:W-:Y:S05]  /*11c0*/  @!P0 BRA `(.L_x_15) ;  /* 0x00000000007c8947 */ /* 0x000fea0003800000 */
[----:B------:R-:W-:Y:S01]  /*11d0*/  IMAD.MOV R11, RZ, RZ, -R16 ;  /* 0x000000ffff0b7224 */ /* 0x000fe200078e0a10 */
[----:B------:R-:W-:Y:S01]  /*11e0*/  DMUL.RP R12, R20, R12 ;  /* 0x0000000c140c7228 */ /* 0x000fe20000008000 */
[----:B------:R-:W-:-:S06]  /*11f0*/  IMAD.MOV.U32 R10, RZ, RZ, RZ ;  /* 0x000000ffff0a7224 */ /* 0x000fcc00078e00ff */
[----:B------:R-:W-:-:S03]  /*1200*/  DFMA R10, R6, -R10, R20 ;  /* 0x8000000a060a722b */ /* 0x000fc60000000014 */
[----:B------:R-:W-:-:S03]  /*1210*/  LOP3.LUT R15, R13, R15, RZ, 0x3c, !PT ;  /* 0x0000000f0d0f7212 */ /* 0x000fc600078e3cff */
[----:B------:R-:W-:-:S04]  /*1220*/  IADD3 R10, PT, PT, -R16, -0x43300000, RZ ;  /* 0xbcd00000100a7810 */ /* 0x000fc80007ffe1ff */
[----:B------:R-:W-:-:S04]  /*1230*/  FSETP.NEU.AND P0, PT, |R11|, R10, PT ;  /* 0x0000000a0b00720b */ /* 0x000fc80003f0d200 */
[----:B------:R-:W-:Y:S02]  /*1240*/  FSEL R6, R12, R6, !P0 ;  /* 0x000000060c067208 */ /* 0x000fe40004000000 */
[----:B------:R-:W-:Y:S01]  /*1250*/  FSEL R7, R15, R7, !P0 ;  /* 0x000000070f077208 */ /* 0x000fe20004000000 */
[----:B------:R-:W-:Y:S06]  /*1260*/  BRA `(.L_x_15) ;  /* 0x0000000000547947 */ /* 0x000fec0003800000 */
.L_x_14:
[----:B------:R-:W-:-:S14]  /*1270*/  DSETP.NAN.AND P0, PT, R12, R12, PT ;  /* 0x0000000c0c00722a */ /* 0x000fdc0003f08000 */
[----:B------:R-:W-:Y:S05]  /*1280*/  @P0 BRA `(.L_x_16) ;  /* 0x0000000000440947 */ /* 0x000fea0003800000 */
[----:B------:R-:W-:-:S14]  /*1290*/  DSETP.NAN.AND P0, PT, R22, R22, PT ;  /* 0x000000161600722a */ /* 0x000fdc0003f08000 */
[----:B------:R-:W-:Y:S05]  /*12a0*/  @P0 BRA `(.L_x_17) ;  /* 0x0000000000300947 */ /* 0x000fea0003800000 */
[----:B------:R-:W-:Y:S01]  /*12b0*/  ISETP.NE.AND P0, PT, R16, R25, PT ;  /* 0x000000191000720c */ /* 0x000fe20003f05270 */
[----:B------:R-:W-:Y:S02]  /*12c0*/  IMAD.MOV.U32 R6, RZ, RZ, 0x0 ;  /* 0x00000000ff067424 */ /* 0x000fe400078e00ff */
[----:B------:R-:W-:-:S10]  /*12d0*/  IMAD.MOV.U32 R7, RZ, RZ, -0x80000 ;  /* 0xfff80000ff077424 */ /* 0x000fd400078e00ff */
[----:B------:R-:W-:Y:S05]  /*12e0*/  @!P0 BRA `(.L_x_15) ;  /* 0x0000000000348947 */ /* 0x000fea0003800000 */
[----:B------:R-:W-:Y:S02]  /*12f0*/  ISETP.NE.AND P0, PT, R16, 0x7ff00000, PT ;  /* 0x7ff000001000780c */ /* 0x000fe40003f05270 */
[----:B------:R-:W-:Y:S02]  /*1300*/  LOP3.LUT R7, R13, 0x80000000, R23, 0x48, !PT ;  /* 0x800000000d077812 */ /* 0x000fe400078e4817 */
[----:B------:R-:W-:-:S13]  /*1310*/  ISETP.EQ.OR P0, PT, R25, RZ, !P0 ;  /* 0x000000ff1900720c */ /* 0x000fda0004702670 */
[----:B------:R-:W-:Y:S01]  /*1320*/  @P0 LOP3.LUT R10, R7, 0x7ff00000, RZ, 0xfc, !PT ;  /* 0x7ff00000070a0812 */ /* 0x000fe200078efcff */
[----:B------:R-:W-:Y:S02]  /*1330*/  @!P0 IMAD.MOV.U32 R6, RZ, RZ, RZ ;  /* 0x000000ffff068224 */ /* 0x000fe400078e00ff */
[----:B------:R-:W-:Y:S02]  /*1340*/  @P0 IMAD.MOV.U32 R6, RZ, RZ, RZ ;  /* 0x000000ffff060224 */ /* 0x000fe400078e00ff */
[----:B------:R-:W-:Y:S01]  /*1350*/  @P0 IMAD.MOV.U32 R7, RZ, RZ, R10 ;  /* 0x000000ffff070224 */ /* 0x000fe200078e000a */
[----:B------:R-:W-:Y:S06]  /*1360*/  BRA `(.L_x_15) ;  /* 0x0000000000147947 */ /* 0x000fec0003800000 */
.L_x_17:
[----:B------:R-:W-:Y:S01]  /*1370*/  LOP3.LUT R7, R23, 0x80000, RZ, 0xfc, !PT ;  /* 0x0008000017077812 */ /* 0x000fe200078efcff */
[----:B------:R-:W-:Y:S01]  /*1380*/  IMAD.MOV.U32 R6, RZ, RZ, R22 ;  /* 0x000000ffff067224 */ /* 0x000fe200078e0016 */
[----:B------:R-:W-:Y:S06]  /*1390*/  BRA `(.L_x_15) ;  /* 0x0000000000087947 */ /* 0x000fec0003800000 */
.L_x_16:
[----:B------:R-:W-:Y:S01]  /*13a0*/  LOP3.LUT R7, R13, 0x80000, RZ, 0xfc, !PT ;  /* 0x000800000d077812 */ /* 0x000fe200078efcff */
[----:B------:R-:W-:-:S07]  /*13b0*/  IMAD.MOV.U32 R6, RZ, RZ, R12 ;  /* 0x000000ffff067224 */ /* 0x000fce00078e000c */
.L_x_15:
[----:B------:R-:W-:Y:S05]  /*13c0*/  BSYNC.RECONVERGENT B1 ;  /* 0x0000000000017941 */ /* 0x000fea0003800200 */
.L_x_13:
[----:B------:R-:W-:Y:S02]  /*13d0*/  IMAD.MOV.U32 R10, RZ, RZ, R6 ;  /* 0x000000ffff0a7224 */ /* 0x000fe400078e0006 */
[----:B------:R-:W-:Y:S02]  /*13e0*/  IMAD.MOV.U32 R11, RZ, RZ, R7 ;  /* 0x000000ffff0b7224 */ /* 0x000fe400078e0007 */
[----:B------:R-:W-:Y:S02]  /*13f0*/  IMAD.MOV.U32 R6, RZ, RZ, R0 ;  /* 0x000000ffff067224 */ /* 0x000fe400078e0000 */
[----:B------:R-:W-:-:S04]  /*1400*/  IMAD.MOV.U32 R7, RZ, RZ, 0x0 ;  /* 0x00000000ff077424 */ /* 0x000fc800078e00ff */
[----:B------:R-:W-:Y:S05]  /*1410*/  RET.REL.NODEC R6 `(_Z7fourierPiS_i) ;  /* 0xffffffe806f87950 */ /* 0x000fea0003c3ffff */
        .weak           $__internal_1_$__cuda_sm20_sqrt_rn_f32_slowpath
        .type           $__internal_1_$__cuda_sm20_sqrt_rn_f32_slowpath,@function
        .size           $__internal_1_$__cuda_sm20_sqrt_rn_f32_slowpath,(.L_x_21 - $__internal_1_$__cuda_sm20_sqrt_rn_f32_slowpath)
$__internal_1_$__cuda_sm20_sqrt_rn_f32_slowpath:
[----:B------:R-:W-:-:S13]  /*1420*/  LOP3.LUT P0, RZ, R3, 0x7fffffff, RZ, 0xc0, !PT ;  /* 0x7fffffff03ff7812 */ /* 0x000fda000780c0ff */
[----:B------:R-:W-:Y:S05]  /*1430*/  @!P0 BRA `(.L_x_18) ;  /* 0x0000000000448947 */ /* 0x000fea0003800000 */
[----:B------:R-:W-:Y:S01]  /*1440*/  FSETP.GEU.FTZ.AND P0, PT, R3, RZ, PT ;  /* 0x000000ff0300720b */ /* 0x000fe20003f1e000 */
[----:B------:R-:W-:-:S12]  /*1450*/  IMAD.MOV.U32 R0, RZ, RZ, R3 ;  /* 0x000000ffff007224 */ /* 0x000fd800078e0003 */
[----:B------:R-:W-:Y:S01]  /*1460*/  @!P0 IMAD.MOV.U32 R3, RZ, RZ, 0x7fffffff ;  /* 0x7fffffffff038424 */ /* 0x000fe200078e00ff */
[----:B------:R-:W-:Y:S06]  /*1470*/  @!P0 BRA `(.L_x_18) ;  /* 0x0000000000348947 */ /* 0x000fec0003800000 */
[----:B------:R-:W-:-:S13]  /*1480*/  FSETP.GTU.FTZ.AND P0, PT, |R0|, +INF , PT ;  /* 0x7f8000000000780b */ /* 0x000fda0003f1c200 */
[----:B------:R-:W-:Y:S01]  /*1490*/  @P0 FADD.FTZ R3, R0, 1 ;  /* 0x3f80000000030421 */ /* 0x000fe20000010000 */
[----:B------:R-:W-:Y:S06]  /*14a0*/  @P0 BRA `(.L_x_18) ;  /* 0x0000000000280947 */ /* 0x000fec0003800000 */
[----:B------:R-:W-:-:S13]  /*14b0*/  FSETP.NEU.FTZ.AND P0, PT, |R0|, +INF , PT ;  /* 0x7f8000000000780b */ /* 0x000fda0003f1d200 */
[----:B------:R-:W-:-:S04]  /*14c0*/  @P0 FFMA R4, R0, 1.84467440737095516160e+19, RZ ;  /* 0x5f80000000040823 */ /* 0x000fc800000000ff */
[----:B------:R-:W0:Y:S02]  /*14d0*/  @P0 MUFU.RSQ R3, R4 ;  /* 0x0000000400030308 */ /* 0x000e240000001400 */
[----:B0-----:R-:W-:Y:S01]  /*14e0*/  @P0 FMUL.FTZ R5, R4, R3 ;  /* 0x0000000304050220 */ /* 0x001fe20000410000 */
[----:B------:R-:W-:Y:S01]  /*14f0*/  @P0 FMUL.FTZ R7, R3, 0.5 ;  /* 0x3f00000003070820 */ /* 0x000fe20000410000 */
[----:B------:R-:W-:Y:S02]  /*1500*/  @!P0 IMAD.MOV.U32 R3, RZ, RZ, R0 ;  /* 0x000000ffff038224 */ /* 0x000fe400078e0000 */
[----:B------:R-:W-:-:S04]  /*1510*/  @P0 FADD.FTZ R6, -R5, -RZ ;  /* 0x800000ff05060221 */ /* 0x000fc80000010100 */
[----:B------:R-:W-:-:S04]  /*1520*/  @P0 FFMA R6, R5, R6, R4 ;  /* 0x0000000605060223 */ /* 0x000fc80000000004 */
[----:B------:R-:W-:-:S04]  /*1530*/  @P0 FFMA R6, R6, R7, R5 ;  /* 0x0000000706060223 */ /* 0x000fc80000000005 */
[----:B------:R-:W-:-:S07]  /*1540*/  @P0 FMUL.FTZ R3, R6, 2.3283064365386962891e-10 ;  /* 0x2f80000006030820 */ /* 0x000fce0000410000 */
.L_x_18:
[----:B------:R-:W-:Y:S02]  /*1550*/  IMAD.MOV.U32 R4, RZ, RZ, R8 ;  /* 0x000000ffff047224 */ /* 0x000fe400078e0008 */
[----:B------:R-:W-:-:S04]  /*1560*/  IMAD.MOV.U32 R5, RZ, RZ, 0x0 ;  /* 0x00000000ff057424 */ /* 0x000fc800078e00ff */
[----:B------:R-:W-:Y:S05]  /*1570*/  RET.REL.NODEC R4 `(_Z7fourierPiS_i) ;  /* 0xffffffe804a07950 */ /* 0x000fea0003c3ffff */
.L_x_19:
[----:B------:R-:W-:-:S00]  /*1580*/  BRA `(.L_x_19) ;  /* 0xfffffffc00fc7947 */ /* 0x000fc0000383ffff */
[----:B------:R-:W-:-:S00]  /*1590*/  NOP ;  /* 0x0000000000007918 */ /* 0x000fc00000000000 */
        /* <DEDUP_REMOVED lines=14> */
.L_x_21:


//--------------------- .nv.global.init           --------------------------
	.section	.nv.global.init,"aw",@progbits
	.align	4
.nv.global.init:
	.type		__cudart_i2opi_f,@object
	.size		__cudart_i2opi_f,(.L_0 - __cudart_i2opi_f)
__cudart_i2opi_f:
        /*0000*/ 	.byte	0x41, 0x90, 0x43, 0x3c, 0x99, 0x95, 0x62, 0xdb, 0xc0, 0xdd, 0x34, 0xf5, 0xd1, 0x57, 0x27, 0xfc
        /*0010*/ 	.byte	0x29, 0x15, 0x44, 0x4e, 0x6e, 0x83, 0xf9, 0xa2
.L_0:


//--------------------- .nv.shared.reserved.0     --------------------------
	.section	.nv.shared.reserved.0,"aw",@nobits
	.weak		__nv_reservedSMEM_offset_0_alias
	.size		__nv_reservedSMEM_offset_0_alias, 0, 64
	.other		__nv_reservedSMEM_offset_0_alias,@"STO_CUDA_RESERVED_SHARED STV_DEFAULT"
__nv_reservedSMEM_offset_0_alias:
	.zero		0
	.zero		64


//--------------------- .nv.constant0._Z7fourierPiS_i --------------------------
	.section	.nv.constant0._Z7fourierPiS_i,"a",@progbits
	.sectionflags	@""
	.align	4
.nv.constant0._Z7fourierPiS_i:
	.zero		916


//--------------------- SYMBOLS --------------------------

	.type		.nv.reservedSmem.offset0,@object
	.size		.nv.reservedSmem.offset0,0x4
